//
// Generated by NVIDIA NVVM Compiler
//
// Compiler Build ID: CL-36424714
// Cuda compilation tools, release 13.0, V13.0.88
// Based on NVVM 20.0.0
//

.version 9.0
.target sm_100
.address_size 64

	// .globl	_Z15skewness_kernelPfiS_S_S_
.extern .shared .align 16 .b8 sdata[];

.visible .entry _Z15skewness_kernelPfiS_S_S_(
	.param .u64 .ptr .align 1 _Z15skewness_kernelPfiS_S_S__param_0,
	.param .u32 _Z15skewness_kernelPfiS_S_S__param_1,
	.param .u64 .ptr .align 1 _Z15skewness_kernelPfiS_S_S__param_2,
	.param .u64 .ptr .align 1 _Z15skewness_kernelPfiS_S_S__param_3,
	.param .u64 .ptr .align 1 _Z15skewness_kernelPfiS_S_S__param_4
)
{
	.reg .pred 	%p<21>;
	.reg .b32 	%r<27>;
	.reg .b32 	%f<32>;
	.reg .b64 	%rd<11>;

	ld.param.u64 	%rd5, [_Z15skewness_kernelPfiS_S_S__param_0];
	ld.param.u32 	%r11, [_Z15skewness_kernelPfiS_S_S__param_1];
	ld.param.u64 	%rd6, [_Z15skewness_kernelPfiS_S_S__param_2];
	ld.param.u64 	%rd3, [_Z15skewness_kernelPfiS_S_S__param_3];
	ld.param.u64 	%rd4, [_Z15skewness_kernelPfiS_S_S__param_4];
	cvta.to.global.u64 	%rd1, %rd6;
	cvta.to.global.u64 	%rd7, %rd5;
	mov.u32 	%r1, %tid.x;
	mov.u32 	%r12, %ctaid.x;
	mov.u32 	%r26, %ntid.x;
	mad.lo.s32 	%r3, %r12, %r26, %r1;
	setp.ge.s32 	%p1, %r3, %r11;
	mul.wide.s32 	%rd8, %r3, 4;
	add.s64 	%rd2, %rd7, %rd8;
	mov.f32 	%f29, 0f00000000;
	@%p1 bra 	$L__BB0_2;
	ld.global.f32 	%f29, [%rd2];
$L__BB0_2:
	shl.b32 	%r13, %r1, 2;
	mov.u32 	%r14, sdata;
	add.s32 	%r4, %r14, %r13;
	st.shared.f32 	[%r4], %f29;
	bar.sync 	0;
	setp.lt.u32 	%p2, %r26, 2;
	@%p2 bra 	$L__BB0_7;
	mov.u32 	%r24, %r26;
$L__BB0_4:
	shr.u32 	%r6, %r24, 1;
	setp.ge.u32 	%p3, %r1, %r6;
	add.s32 	%r15, %r6, %r3;
	setp.ge.s32 	%p4, %r15, %r11;
	or.pred  	%p5, %p3, %p4;
	@%p5 bra 	$L__BB0_6;
	shl.b32 	%r16, %r6, 2;
	add.s32 	%r17, %r4, %r16;
	ld.shared.f32 	%f9, [%r17];
	ld.shared.f32 	%f10, [%r4];
	add.f32 	%f11, %f9, %f10;
	st.shared.f32 	[%r4], %f11;
$L__BB0_6:
	bar.sync 	0;
	setp.gt.u32 	%p6, %r24, 3;
	mov.u32 	%r24, %r6;
	@%p6 bra 	$L__BB0_4;
$L__BB0_7:
	setp.ne.s32 	%p7, %r1, 0;
	@%p7 bra 	$L__BB0_9;
	ld.shared.f32 	%f12, [sdata];
	atom.global.add.f32 	%f13, [%rd1], %f12;
$L__BB0_9:
	setp.ge.s32 	%p8, %r3, %r11;
	bar.sync 	0;
	ld.global.f32 	%f3, [%rd1];
	mov.f32 	%f30, 0f00000000;
	mov.f32 	%f31, %f30;
	@%p8 bra 	$L__BB0_11;
	ld.global.f32 	%f15, [%rd2];
	cvt.rn.f32.s32 	%f16, %r11;
	div.rn.f32 	%f17, %f3, %f16;
	sub.f32 	%f18, %f15, %f17;
	mul.f32 	%f30, %f18, %f18;
	mul.f32 	%f31, %f18, %f30;
$L__BB0_11:
	setp.lt.u32 	%p9, %r26, 2;
	st.shared.f32 	[%r4], %f30;
	bar.sync 	0;
	@%p9 bra 	$L__BB0_16;
	mov.u32 	%r25, %r26;
$L__BB0_13:
	shr.u32 	%r8, %r25, 1;
	setp.ge.u32 	%p10, %r1, %r8;
	add.s32 	%r18, %r8, %r3;
	setp.ge.s32 	%p11, %r18, %r11;
	or.pred  	%p12, %p10, %p11;
	@%p12 bra 	$L__BB0_15;
	shl.b32 	%r19, %r8, 2;
	add.s32 	%r20, %r4, %r19;
	ld.shared.f32 	%f19, [%r20];
	ld.shared.f32 	%f20, [%r4];
	add.f32 	%f21, %f19, %f20;
	st.shared.f32 	[%r4], %f21;
$L__BB0_15:
	bar.sync 	0;
	setp.gt.u32 	%p13, %r25, 3;
	mov.u32 	%r25, %r8;
	@%p13 bra 	$L__BB0_13;
$L__BB0_16:
	setp.ne.s32 	%p14, %r1, 0;
	@%p14 bra 	$L__BB0_18;
	ld.shared.f32 	%f22, [sdata];
	cvta.to.global.u64 	%rd9, %rd3;
	atom.global.add.f32 	%f23, [%rd9], %f22;
$L__BB0_18:
	setp.lt.u32 	%p15, %r26, 2;
	st.shared.f32 	[%r4], %f31;
	bar.sync 	0;
	@%p15 bra 	$L__BB0_22;
$L__BB0_19:
	shr.u32 	%r10, %r26, 1;
	setp.ge.u32 	%p16, %r1, %r10;
	add.s32 	%r21, %r10, %r3;
	setp.ge.s32 	%p17, %r21, %r11;
	or.pred  	%p18, %p16, %p17;
	@%p18 bra 	$L__BB0_21;
	shl.b32 	%r22, %r10, 2;
	add.s32 	%r23, %r4, %r22;
	ld.shared.f32 	%f24, [%r23];
	ld.shared.f32 	%f25, [%r4];
	add.f32 	%f26, %f24, %f25;
	st.shared.f32 	[%r4], %f26;
$L__BB0_21:
	bar.sync 	0;
	setp.gt.u32 	%p19, %r26, 3;
	mov.u32 	%r26, %r10;
	@%p19 bra 	$L__BB0_19;
$L__BB0_22:
	setp.ne.s32 	%p20, %r1, 0;
	@%p20 bra 	$L__BB0_24;
	ld.shared.f32 	%f27, [sdata];
	cvta.to.global.u64 	%rd10, %rd4;
	atom.global.add.f32 	%f28, [%rd10], %f27;
$L__BB0_24:
	ret;

}


// ===== COMPILED SASS (sm_100) =====

	.target	sm_100

	.elftype	@"ET_EXEC"


//--------------------- .note.nv.tkinfo           --------------------------
	.section	.note.nv.tkinfo,"",@"SHT_NOTE"
	.sectionflags	@"SHF_NOTE_NV_TKINFO"
	.tkinfo
        /*0018*/ 	.word	0x00000002
        /*0030*/ 	.string	""
        /*0030*/ 	.string	"ptxas"
        /*0030*/ 	.string	"Cuda compilation tools, release 13.0, V13.0.88"
        /*0030*/ 	.string	"Build cuda_13.0.r13.0/compiler.36424714_0"
        /*0030*/ 	.string	"-arch sm_100 -m 64 "



//--------------------- .note.nv.cuinfo           --------------------------
	.section	.note.nv.cuinfo,"",@"SHT_NOTE"
	.sectionflags	@"SHF_NOTE_NV_CUINFO"
        /*0018*/ 	.short	0x0002
        /*001a*/ 	.short	0x0064
        /*001c*/ 	.short	0x0082
	.zero		2


//--------------------- .nv.info                  --------------------------
	.section	.nv.info,"",@"SHT_CUDA_INFO"
	.align	4


	//----- nvinfo : EIATTR_REGCOUNT
	.align		4
        /*0000*/ 	.byte	0x04, 0x2f
        /*0002*/ 	.short	(.L_1 - .L_0)
	.align		4
.L_0:
        /*0004*/ 	.word	index@(_Z15skewness_kernelPfiS_S_S_)
        /*0008*/ 	.word	0x00000014


	//----- nvinfo : EIATTR_FRAME_SIZE
	.align		4
.L_1:
        /*000c*/ 	.byte	0x04, 0x11
        /*000e*/ 	.short	(.L_3 - .L_2)
	.align		4
.L_2:
        /*0010*/ 	.word	index@($__internal_0_$__cuda_sm3x_div_rn_noftz_f32_slowpath)
        /*0014*/ 	.word	0x00000000


	//----- nvinfo : EIATTR_FRAME_SIZE
	.align		4
.L_3:
        /*0018*/ 	.byte	0x04, 0x11
        /*001a*/ 	.short	(.L_5 - .L_4)
	.align		4
.L_4:
        /*001c*/ 	.word	index@(_Z15skewness_kernelPfiS_S_S_)
        /*0020*/ 	.word	0x00000000


	//----- nvinfo : EIATTR_MIN_STACK_SIZE
	.align		4
.L_5:
        /*0024*/ 	.byte	0x04, 0x12
        /*0026*/ 	.short	(.L_7 - .L_6)
	.align		4
.L_6:
        /*0028*/ 	.word	index@(_Z15skewness_kernelPfiS_S_S_)
        /*002c*/ 	.word	0x00000000
.L_7:


//--------------------- .nv.compat                --------------------------
	.section	.nv.compat,"",@"SHT_CUDA_COMPAT_INFO"
	.align	4
        /*0000*/ 	.byte	0x02, 0x09, 0x00, 0x00, 0x02, 0x02, 0x01, 0x00, 0x02, 0x05, 0x05, 0x00, 0x03, 0x07, 0x01, 0x01
        /*0010*/ 	.byte	0x02, 0x03, 0x00, 0x00, 0x02, 0x06, 0x01, 0x00, 0x04, 0x0b, 0x08, 0x00, 0x01, 0x00, 0x00, 0x00
        /*0020*/ 	.byte	0x00, 0x00, 0x00, 0x00


//--------------------- .nv.info._Z15skewness_kernelPfiS_S_S_ --------------------------
	.section	.nv.info._Z15skewness_kernelPfiS_S_S_,"",@"SHT_CUDA_INFO"
	.sectionflags	@""
	.align	4


	//----- nvinfo : EIATTR_CUDA_API_VERSION
	.align		4
        /*0000*/ 	.byte	0x04, 0x37
        /*0002*/ 	.short	(.L_9 - .L_8)
.L_8:
        /*0004*/ 	.word	0x00000082


	//----- nvinfo : EIATTR_KPARAM_INFO
	.align		4
.L_9:
        /*0008*/ 	.byte	0x04, 0x17
        /*000a*/ 	.short	(.L_11 - .L_10)
.L_10:
        /*000c*/ 	.word	0x00000000
        /*0010*/ 	.short	0x0004
        /*0012*/ 	.short	0x0020
        /*0014*/ 	.byte	0x00, 0xf5, 0x21, 0x00


	//----- nvinfo : EIATTR_KPARAM_INFO
	.align		4
.L_11:
        /*0018*/ 	.byte	0x04, 0x17
        /*001a*/ 	.short	(.L_13 - .L_12)
.L_12:
        /*001c*/ 	.word	0x00000000
        /*0020*/ 	.short	0x0003
        /*0022*/ 	.short	0x0018
        /*0024*/ 	.byte	0x00, 0xf5, 0x21, 0x00


	//----- nvinfo : EIATTR_KPARAM_INFO
	.align		4
.L_13:
        /*0028*/ 	.byte	0x04, 0x17
        /*002a*/ 	.short	(.L_15 - .L_14)
.L_14:
        /*002c*/ 	.word	0x00000000
        /*0030*/ 	.short	0x0002
        /*0032*/ 	.short	0x0010
        /*0034*/ 	.byte	0x00, 0xf5, 0x21, 0x00


	//----- nvinfo : EIATTR_KPARAM_INFO
	.align		4
.L_15:
        /*0038*/ 	.byte	0x04, 0x17
        /*003a*/ 	.short	(.L_17 - .L_16)
.L_16:
        /*003c*/ 	.word	0x00000000
        /*0040*/ 	.short	0x0001
        /*0042*/ 	.short	0x0008
        /*0044*/ 	.byte	0x00, 0xf0, 0x11, 0x00


	//----- nvinfo : EIATTR_KPARAM_INFO
	.align		4
.L_17:
        /*0048*/ 	.byte	0x04, 0x17
        /*004a*/ 	.short	(.L_19 - .L_18)
.L_18:
        /*004c*/ 	.word	0x00000000
        /*0050*/ 	.short	0x0000
        /*0052*/ 	.short	0x0000
        /*0054*/ 	.byte	0x00, 0xf5, 0x21, 0x00


	//----- nvinfo : EIATTR_SPARSE_MMA_MASK
	.align		4
.L_19:
        /*0058*/ 	.byte	0x03, 0x50
        /*005a*/ 	.short	0x0000


	//----- nvinfo : EIATTR_MAXREG_COUNT
	.align		4
        /*005c*/ 	.byte	0x03, 0x1b
        /*005e*/ 	.short	0x00ff


	//----- nvinfo : EIATTR_NUM_BARRIERS
	.align		4
        /*0060*/ 	.byte	0x02, 0x4c
        /*0062*/ 	.byte	0x01
	.zero		1


	//----- nvinfo : EIATTR_MERCURY_ISA_VERSION
	.align		4
        /*0064*/ 	.byte	0x03, 0x5f
        /*0066*/ 	.short	0x0101


	//----- nvinfo : EIATTR_VRC_CTA_INIT_COUNT
	.align		4
        /*0068*/ 	.byte	0x02, 0x4a
	.zero		1
	.zero		1


	//----- nvinfo : EIATTR_EXIT_INSTR_OFFSETS
	.align		4
        /*006c*/ 	.byte	0x04, 0x1c
        /*006e*/ 	.short	(.L_21 - .L_20)


	//   ....[0]....
.L_20:
        /*0070*/ 	.word	0x00000790


	//   ....[1]....
        /*0074*/ 	.word	0x00000800


	//----- nvinfo : EIATTR_CRS_STACK_SIZE
	.align		4
.L_21:
        /*0078*/ 	.byte	0x04, 0x1e
        /*007a*/ 	.short	(.L_23 - .L_22)
.L_22:
        /*007c*/ 	.word	0x00000000


	//----- nvinfo : EIATTR_CBANK_PARAM_SIZE
	.align		4
.L_23:
        /*0080*/ 	.byte	0x03, 0x19
        /*0082*/ 	.short	0x0028


	//----- nvinfo : EIATTR_PARAM_CBANK
	.align		4
        /*0084*/ 	.byte	0x04, 0x0a
        /*0086*/ 	.short	(.L_25 - .L_24)
	.align		4
.L_24:
        /*0088*/ 	.word	index@(.nv.constant0._Z15skewness_kernelPfiS_S_S_)
        /*008c*/ 	.short	0x0380
        /*008e*/ 	.short	0x0028


	//----- nvinfo : EIATTR_SW_WAR
	.align		4
.L_25:
        /*0090*/ 	.byte	0x04, 0x36
        /*0092*/ 	.short	(.L_27 - .L_26)
.L_26:
        /*0094*/ 	.word	0x00000008
.L_27:


//--------------------- .nv.callgraph             --------------------------
	.section	.nv.callgraph,"",@"SHT_CUDA_CALLGRAPH"
	.align	4
	.sectionentsize	8
	.align		4
        /*0000*/ 	.word	0x00000000
	.align		4
        /*0004*/ 	.word	0xffffffff
	.align		4
        /*0008*/ 	.word	0x00000000
	.align		4
        /*000c*/ 	.word	0xfffffffe
	.align		4
        /*0010*/ 	.word	0x00000000
	.align		4
        /*0014*/ 	.word	0xfffffffd
	.align		4
        /*0018*/ 	.word	0x00000000
	.align		4
        /*001c*/ 	.word	0xfffffffc


//--------------------- .text._Z15skewness_kernelPfiS_S_S_ --------------------------
	.section	.text._Z15skewness_kernelPfiS_S_S_,"ax",@progbits
	.align	128
        .global         _Z15skewness_kernelPfiS_S_S_
        .type           _Z15skewness_kernelPfiS_S_S_,@function
        .size           _Z15skewness_kernelPfiS_S_S_,(.L_x_22 - _Z15skewness_kernelPfiS_S_S_)
        .other          _Z15skewness_kernelPfiS_S_S_,@"STO_CUDA_ENTRY STV_DEFAULT"
_Z15skewness_kernelPfiS_S_S_:
.text._Z15skewness_kernelPfiS_S_S_:
[----:B------:R-:W-:Y:S01]  /*0000*/  LDC R1, c[0x0][0x37c] ;  /* 0x0000df00ff017b82 */ /* 0x000fe20000000800 */
[----:B------:R-:W0:Y:S07]  /*0010*/  S2R R2, SR_TID.X ;  /* 0x0000000000027919 */ /* 0x000e2e0000002100 */
[----:B------:R-:W0:Y:S01]  /*0020*/  S2UR UR4, SR_CTAID.X ;  /* 0x00000000000479c3 */ /* 0x000e220000002500 */
[----:B------:R-:W1:Y:S01]  /*0030*/  LDCU UR6, c[0x0][0x388] ;  /* 0x00007100ff0677ac */ /* 0x000e620008000800 */
[----:B------:R-:W-:Y:S01]  /*0040*/  IMAD.MOV.U32 R3, RZ, RZ, RZ ;  /* 0x000000ffff037224 */ /* 0x000fe200078e00ff */
[----:B------:R-:W2:Y:S05]  /*0050*/  LDCU.64 UR8, c[0x0][0x358] ;  /* 0x00006b00ff0877ac */ /* 0x000eaa0008000a00 */
[----:B------:R-:W0:Y:S08]  /*0060*/  LDC R5, c[0x0][0x360] ;  /* 0x0000d800ff057b82 */ /* 0x000e300000000800 */
[----:B------:R-:W3:Y:S01]  /*0070*/  LDC.64 R6, c[0x0][0x380] ;  /* 0x0000e000ff067b82 */ /* 0x000ee20000000a00 */
[----:B0-----:R-:W-:-:S05]  /*0080*/  IMAD R4, R5, UR4, R2 ;  /* 0x0000000405047c24 */ /* 0x001fca000f8e0202 */
[C---:B-1----:R-:W-:Y:S01]  /*0090*/  ISETP.GE.AND P0, PT, R4.reuse, UR6, PT ;  /* 0x0000000604007c0c */ /* 0x042fe2000bf06270 */
[----:B---3--:R-:W-:-:S12]  /*00a0*/  IMAD.WIDE R6, R4, 0x4, R6 ;  /* 0x0000000404067825 */ /* 0x008fd800078e0206 */
[----:B--2---:R-:W2:Y:S01]  /*00b0*/  @!P0 LDG.E R3, desc[UR8][R6.64] ;  /* 0x0000000806038981 */ /* 0x004ea2000c1e1900 */
[----:B------:R-:W0:Y:S01]  /*00c0*/  S2UR UR5, SR_CgaCtaId ;  /* 0x00000000000579c3 */ /* 0x000e220000008800 */
[----:B------:R-:W-:Y:S01]  /*00d0*/  UMOV UR4, 0x400 ;  /* 0x0000040000047882 */ /* 0x000fe20000000000 */
[----:B------:R-:W-:Y:S02]  /*00e0*/  ISETP.GE.U32.AND P0, PT, R5, 0x2, PT ;  /* 0x000000020500780c */ /* 0x000fe40003f06070 */
[----:B------:R-:W-:Y:S01]  /*00f0*/  ISETP.NE.AND P1, PT, R2, RZ, PT ;  /* 0x000000ff0200720c */ /* 0x000fe20003f25270 */
[----:B0-----:R-:W-:-:S06]  /*0100*/  ULEA UR4, UR5, UR4, 0x18 ;  /* 0x0000000405047291 */ /* 0x001fcc000f8ec0ff */
[----:B------:R-:W-:-:S05]  /*0110*/  LEA R8, R2, UR4, 0x2 ;  /* 0x0000000402087c11 */ /* 0x000fca000f8e10ff */
[----:B--2---:R0:W-:Y:S01]  /*0120*/  STS [R8], R3 ;  /* 0x0000000308007388 */ /* 0x0041e20000000800 */
[----:B------:R-:W-:Y:S06]  /*0130*/  BAR.SYNC.DEFER_BLOCKING 0x0 ;  /* 0x0000000000007b1d */ /* 0x000fec0000010000 */
[----:B------:R-:W-:Y:S05]  /*0140*/  @!P0 BRA `(.L_x_0) ;  /* 0x0000000000408947 */ /* 0x000fea0003800000 */
[----:B------:R-:W-:Y:S01]  /*0150*/  IMAD.MOV.U32 R0, RZ, RZ, R5 ;  /* 0x000000ffff007224 */ /* 0x000fe200078e0005 */
[----:B------:R-:W1:Y:S01]  /*0160*/  LDCU UR6, c[0x0][0x388] ;  /* 0x00007100ff0677ac */ /* 0x000e620008000800 */
[----:B------:R-:W-:-:S05]  /*0170*/  NOP ;  /* 0x0000000000007918 */ /* 0x000fca0000000000 */
.L_x_1:
[----:B------:R-:W-:-:S05]  /*0180*/  SHF.R.U32.HI R11, RZ, 0x1, R0 ;  /* 0x00000001ff0b7819 */ /* 0x000fca0000011600 */
[----:B0-----:R-:W-:-:S05]  /*0190*/  IMAD.IADD R3, R4, 0x1, R11 ;  /* 0x0000000104037824 */ /* 0x001fca00078e020b */
[----:B-1----:R-:W-:-:S04]  /*01a0*/  ISETP.GE.AND P0, PT, R3, UR6, PT ;  /* 0x0000000603007c0c */ /* 0x002fc8000bf06270 */
[----:B------:R-:W-:-:S13]  /*01b0*/  ISETP.GE.U32.OR P0, PT, R2, R11, P0 ;  /* 0x0000000b0200720c */ /* 0x000fda0000706470 */
[----:B------:R-:W-:Y:S01]  /*01c0*/  @!P0 IMAD R3, R11, 0x4, R8 ;  /* 0x000000040b038824 */ /* 0x000fe200078e0208 */
[----:B------:R-:W-:Y:S05]  /*01d0*/  @!P0 LDS R10, [R8] ;  /* 0x00000000080a8984 */ /* 0x000fea0000000800 */
[----:B------:R-:W0:Y:S02]  /*01e0*/  @!P0 LDS R3, [R3] ;  /* 0x0000000003038984 */ /* 0x000e240000000800 */
[----:B0-----:R-:W-:-:S05]  /*01f0*/  @!P0 FADD R9, R3, R10 ;  /* 0x0000000a03098221 */ /* 0x001fca0000000000 */
[----:B------:R2:W-:Y:S01]  /*0200*/  @!P0 STS [R8], R9 ;  /* 0x0000000908008388 */ /* 0x0005e20000000800 */
[----:B------:R-:W-:Y:S01]  /*0210*/  BAR.SYNC.DEFER_BLOCKING 0x0 ;  /* 0x0000000000007b1d */ /* 0x000fe20000010000 */
[----:B------:R-:W-:Y:S01]  /*0220*/  ISETP.GT.U32.AND P0, PT, R0, 0x3, PT ;  /* 0x000000030000780c */ /* 0x000fe20003f04070 */
[----:B------:R-:W-:-:S12]  /*0230*/  IMAD.MOV.U32 R0, RZ, RZ, R11 ;  /* 0x000000ffff007224 */ /* 0x000fd800078e000b */
[----:B--2---:R-:W-:Y:S05]  /*0240*/  @P0 BRA `(.L_x_1) ;  /* 0xfffffffc00cc0947 */ /* 0x004fea000383ffff */
.L_x_0:
[----:B------:R-:W-:Y:S04]  /*0250*/  BSSY.RECONVERGENT B0, `(.L_x_2) ;  /* 0x0000008000007945 */ /* 0x000fe80003800200 */
[----:B------:R-:W-:Y:S05]  /*0260*/  @P1 BRA `(.L_x_3) ;  /* 0x0000000000181947 */ /* 0x000fea0003800000 */
[----:B------:R-:W1:Y:S01]  /*0270*/  S2UR UR5, SR_CgaCtaId ;  /* 0x00000000000579c3 */ /* 0x000e620000008800 */
[----:B------:R-:W-:-:S07]  /*0280*/  UMOV UR4, 0x400 ;  /* 0x0000040000047882 */ /* 0x000fce0000000000 */
[----:B------:R-:W2:Y:S01]  /*0290*/  LDC.64 R10, c[0x0][0x390] ;  /* 0x0000e400ff0a7b82 */ /* 0x000ea20000000a00 */
[----:B-1----:R-:W-:-:S09]  /*02a0*/  ULEA UR4, UR5, UR4, 0x18 ;  /* 0x0000000405047291 */ /* 0x002fd2000f8ec0ff */
[----:B0-----:R-:W2:Y:S04]  /*02b0*/  LDS R3, [UR4] ;  /* 0x00000004ff037984 */ /* 0x001ea80008000800 */
[----:B--2---:R1:W-:Y:S02]  /*02c0*/  REDG.E.ADD.F32.FTZ.RN.STRONG.GPU desc[UR8][R10.64], R3 ;  /* 0x000000030a0079a6 */ /* 0x0043e4000c12f308 */
.L_x_3:
[----:B------:R-:W-:Y:S05]  /*02d0*/  BSYNC.RECONVERGENT B0 ;  /* 0x0000000000007941 */ /* 0x000fea0003800200 */
.L_x_2:
[----:B------:R-:W-:Y:S01]  /*02e0*/  BAR.SYNC.DEFER_BLOCKING 0x0 ;  /* 0x0000000000007b1d */ /* 0x000fe20000010000 */
[----:B------:R-:W-:Y:S01]  /*02f0*/  ISETP.GE.AND P0, PT, R4, UR6, PT ;  /* 0x0000000604007c0c */ /* 0x000fe2000bf06270 */
[----:B01----:R-:W-:Y:S02]  /*0300*/  IMAD.MOV.U32 R3, RZ, RZ, RZ ;  /* 0x000000ffff037224 */ /* 0x003fe400078e00ff */
[----:B------:R-:W-:Y:S02]  /*0310*/  IMAD.MOV.U32 R9, RZ, RZ, RZ ;  /* 0x000000ffff097224 */ /* 0x000fe400078e00ff */
[----:B------:R-:W-:Y:S08]  /*0320*/  BSSY.RECONVERGENT B0, `(.L_x_4) ;  /* 0x0000014000007945 */ /* 0x000ff00003800200 */
[----:B------:R-:W-:Y:S05]  /*0330*/  @P0 BRA `(.L_x_5) ;  /* 0x0000000000480947 */ /* 0x000fea0003800000 */
[----:B------:R-:W0:Y:S01]  /*0340*/  LDC.64 R10, c[0x0][0x390] ;  /* 0x0000e400ff0a7b82 */ /* 0x000e220000000a00 */
[----:B------:R1:W5:Y:S04]  /*0350*/  LDG.E R6, desc[UR8][R6.64] ;  /* 0x0000000806067981 */ /* 0x000368000c1e1900 */
[----:B0-----:R-:W2:Y:S01]  /*0360*/  LDG.E R0, desc[UR8][R10.64] ;  /* 0x000000080a007981 */ /* 0x001ea2000c1e1900 */
[----:B------:R-:W-:-:S04]  /*0370*/  I2FP.F32.S32 R3, UR6 ;  /* 0x0000000600037c45 */ /* 0x000fc80008201400 */
[----:B------:R-:W0:Y:S02]  /*0380*/  MUFU.RCP R12, R3 ;  /* 0x00000003000c7308 */ /* 0x000e240000001000 */
[----:B0-----:R-:W-:-:S04]  /*0390*/  FFMA R9, -R3, R12, 1 ;  /* 0x3f80000003097423 */ /* 0x001fc8000000010c */
[----:B------:R-:W-:Y:S02]  /*03a0*/  FFMA R9, R12, R9, R12 ;  /* 0x000000090c097223 */ /* 0x000fe4000000000c */
[----:B--2---:R-:W0:Y:S02]  /*03b0*/  FCHK P0, R0, R3 ;  /* 0x0000000300007302 */ /* 0x004e240000000000 */
[----:B------:R-:W-:-:S04]  /*03c0*/  FFMA R12, R0, R9, RZ ;  /* 0x00000009000c7223 */ /* 0x000fc800000000ff */
[----:B------:R-:W-:-:S04]  /*03d0*/  FFMA R13, -R3, R12, R0 ;  /* 0x0000000c030d7223 */ /* 0x000fc80000000100 */
[----:B------:R-:W-:Y:S01]  /*03e0*/  FFMA R9, R9, R13, R12 ;  /* 0x0000000d09097223 */ /* 0x000fe2000000000c */
[----:B01----:R-:W-:Y:S06]  /*03f0*/  @!P0 BRA `(.L_x_6) ;  /* 0x00000000000c8947 */ /* 0x003fec0003800000 */
[----:B------:R-:W-:-:S07]  /*0400*/  MOV R10, 0x420 ;  /* 0x00000420000a7802 */ /* 0x000fce0000000f00 */
[----:B-----5:R-:W-:Y:S05]  /*0410*/  CALL.REL.NOINC `($__internal_0_$__cuda_sm3x_div_rn_noftz_f32_slowpath) ;  /* 0x0000000000fc7944 */ /* 0x020fea0003c00000 */
[----:B------:R-:W-:-:S07]  /*0420*/  IMAD.MOV.U32 R9, RZ, RZ, R0 ;  /* 0x000000ffff097224 */ /* 0x000fce00078e0000 */
.L_x_6:
[----:B-----5:R-:W-:-:S04]  /*0430*/  FADD R6, R6, -R9 ;  /* 0x8000000906067221 */ /* 0x020fc80000000000 */
[----:B------:R-:W-:-:S04]  /*0440*/  FMUL R3, R6, R6 ;  /* 0x0000000606037220 */ /* 0x000fc80000400000 */
[----:B------:R-:W-:-:S07]  /*0450*/  FMUL R9, R6, R3 ;  /* 0x0000000306097220 */ /* 0x000fce0000400000 */
.L_x_5:
[----:B------:R-:W-:Y:S05]  /*0460*/  BSYNC.RECONVERGENT B0 ;  /* 0x0000000000007941 */ /* 0x000fea0003800200 */
.L_x_4:
[C---:B------:R-:W-:Y:S01]  /*0470*/  ISETP.GE.U32.AND P0, PT, R5.reuse, 0x2, PT ;  /* 0x000000020500780c */ /* 0x040fe20003f06070 */
[----:B------:R0:W-:Y:S01]  /*0480*/  STS [R8], R3 ;  /* 0x0000000308007388 */ /* 0x0001e20000000800 */
[----:B------:R-:W-:Y:S01]  /*0490*/  BAR.SYNC.DEFER_BLOCKING 0x0 ;  /* 0x0000000000007b1d */ /* 0x000fe20000010000 */
[C---:B------:R-:W-:Y:S02]  /*04a0*/  ISETP.NE.AND P1, PT, R2.reuse, RZ, PT ;  /* 0x000000ff0200720c */ /* 0x040fe40003f25270 */
[----:B------:R-:W-:Y:S02]  /*04b0*/  ISETP.GE.U32.AND P2, PT, R5, 0x2, PT ;  /* 0x000000020500780c */ /* 0x000fe40003f46070 */
[----:B------:R-:W-:-:S06]  /*04c0*/  ISETP.NE.AND P3, PT, R2, RZ, PT ;  /* 0x000000ff0200720c */ /* 0x000fcc0003f65270 */
[----:B0-----:R-:W-:Y:S07]  /*04d0*/  @!P0 BRA `(.L_x_7) ;  /* 0x0000000000408947 */ /* 0x001fee0003800000 */
[----:B------:R-:W-:Y:S01]  /*04e0*/  IMAD.MOV.U32 R0, RZ, RZ, R5 ;  /* 0x000000ffff007224 */ /* 0x000fe200078e0005 */
[----:B------:R-:W0:Y:S01]  /*04f0*/  LDCU UR4, c[0x0][0x388] ;  /* 0x00007100ff0477ac */ /* 0x000e220008000800 */
[----:B------:R-:W-:-:S05]  /*0500*/  NOP ;  /* 0x0000000000007918 */ /* 0x000fca0000000000 */
.L_x_8:
[----:B------:R-:W-:-:S05]  /*0510*/  SHF.R.U32.HI R11, RZ, 0x1, R0 ;  /* 0x00000001ff0b7819 */ /* 0x000fca0000011600 */
[----:B------:R-:W-:-:S05]  /*0520*/  IMAD.IADD R3, R4, 0x1, R11 ;  /* 0x0000000104037824 */ /* 0x000fca00078e020b */
[----:B0-----:R-:W-:-:S04]  /*0530*/  ISETP.GE.AND P0, PT, R3, UR4, PT ;  /* 0x0000000403007c0c */ /* 0x001fc8000bf06270 */
        /* <DEDUP_REMOVED lines=9> */
[----:B-1----:R-:W-:Y:S05]  /*05d0*/  @P0 BRA `(.L_x_8) ;  /* 0xfffffffc00cc0947 */ /* 0x002fea000383ffff */
.L_x_7:
[----:B------:R-:W-:Y:S04]  /*05e0*/  BSSY.RECONVERGENT B0, `(.L_x_9) ;  /* 0x0000008000007945 */ /* 0x000fe80003800200 */
[----:B------:R-:W-:Y:S05]  /*05f0*/  @P1 BRA `(.L_x_10) ;  /* 0x0000000000181947 */ /* 0x000fea0003800000 */
[----:B------:R-:W0:Y:S01]  /*0600*/  S2UR UR5, SR_CgaCtaId ;  /* 0x00000000000579c3 */ /* 0x000e220000008800 */
[----:B------:R-:W-:-:S07]  /*0610*/  UMOV UR4, 0x400 ;  /* 0x0000040000047882 */ /* 0x000fce0000000000 */
[----:B------:R-:W1:Y:S01]  /*0620*/  LDC.64 R6, c[0x0][0x398] ;  /* 0x0000e600ff067b82 */ /* 0x000e620000000a00 */
[----:B0-----:R-:W-:-:S09]  /*0630*/  ULEA UR4, UR5, UR4, 0x18 ;  /* 0x0000000405047291 */ /* 0x001fd2000f8ec0ff */
[----:B------:R-:W1:Y:S04]  /*0640*/  LDS R3, [UR4] ;  /* 0x00000004ff037984 */ /* 0x000e680008000800 */
[----:B-1----:R0:W-:Y:S02]  /*0650*/  REDG.E.ADD.F32.FTZ.RN.STRONG.GPU desc[UR8][R6.64], R3 ;  /* 0x00000003060079a6 */ /* 0x0021e4000c12f308 */
.L_x_10:
[----:B------:R-:W-:Y:S05]  /*0660*/  BSYNC.RECONVERGENT B0 ;  /* 0x0000000000007941 */ /* 0x000fea0003800200 */
.L_x_9:
[----:B------:R1:W-:Y:S01]  /*0670*/  STS [R8], R9 ;  /* 0x0000000908007388 */ /* 0x0003e20000000800 */
[----:B------:R-:W-:Y:S06]  /*0680*/  BAR.SYNC.DEFER_BLOCKING 0x0 ;  /* 0x0000000000007b1d */ /* 0x000fec0000010000 */
[----:B------:R-:W-:Y:S05]  /*0690*/  @!P2 BRA `(.L_x_11) ;  /* 0x00000000003ca947 */ /* 0x000fea0003800000 */
[----:B------:R-:W2:Y:S01]  /*06a0*/  LDCU UR4, c[0x0][0x388] ;  /* 0x00007100ff0477ac */ /* 0x000ea20008000800 */
[----:B------:R-:W-:Y:S01]  /*06b0*/  NOP ;  /* 0x0000000000007918 */ /* 0x000fe20000000000 */
.L_x_12:
[----:B0-----:R-:W-:-:S05]  /*06c0*/  SHF.R.U32.HI R7, RZ, 0x1, R5 ;  /* 0x00000001ff077819 */ /* 0x001fca0000011605 */
[----:B------:R-:W-:-:S05]  /*06d0*/  IMAD.IADD R0, R4, 0x1, R7 ;  /* 0x0000000104007824 */ /* 0x000fca00078e0207 */
[----:B--2---:R-:W-:-:S04]  /*06e0*/  ISETP.GE.AND P0, PT, R0, UR4, PT ;  /* 0x0000000400007c0c */ /* 0x004fc8000bf06270 */
        /* <DEDUP_REMOVED lines=9> */
[----:B---3--:R-:W-:Y:S05]  /*0780*/  @P0 BRA `(.L_x_12) ;  /* 0xfffffffc00cc0947 */ /* 0x008fea000383ffff */
.L_x_11:
[----:B------:R-:W-:Y:S05]  /*0790*/  @P3 EXIT ;  /* 0x000000000000394d */ /* 0x000fea0003800000 */
[----:B------:R-:W2:Y:S01]  /*07a0*/  S2UR UR5, SR_CgaCtaId ;  /* 0x00000000000579c3 */ /* 0x000ea20000008800 */
[----:B------:R-:W-:-:S07]  /*07b0*/  UMOV UR4, 0x400 ;  /* 0x0000040000047882 */ /* 0x000fce0000000000 */
[----:B0-----:R-:W0:Y:S01]  /*07c0*/  LDC.64 R2, c[0x0][0x3a0] ;  /* 0x0000e800ff027b82 */ /* 0x001e220000000a00 */
[----:B--2---:R-:W-:-:S09]  /*07d0*/  ULEA UR4, UR5, UR4, 0x18 ;  /* 0x0000000405047291 */ /* 0x004fd2000f8ec0ff */
[----:B------:R-:W0:Y:S04]  /*07e0*/  LDS R5, [UR4] ;  /* 0x00000004ff057984 */ /* 0x000e280008000800 */
[----:B0-----:R-:W-:Y:S01]  /*07f0*/  REDG.E.ADD.F32.FTZ.RN.STRONG.GPU desc[UR8][R2.64], R5 ;  /* 0x00000005020079a6 */ /* 0x001fe2000c12f308 */
[----:B------:R-:W-:Y:S05]  /*0800*/  EXIT ;  /* 0x000000000000794d */ /* 0x000fea0003800000 */
        .weak           $__internal_0_$__cuda_sm3x_div_rn_noftz_f32_slowpath
        .type           $__internal_0_$__cuda_sm3x_div_rn_noftz_f32_slowpath,@function
        .size           $__internal_0_$__cuda_sm3x_div_rn_noftz_f32_slowpath,(.L_x_22 - $__internal_0_$__cuda_sm3x_div_rn_noftz_f32_slowpath)
$__internal_0_$__cuda_sm3x_div_rn_noftz_f32_slowpath:
[--C-:B------:R-:W-:Y:S01]  /*0810*/  SHF.R.U32.HI R9, RZ, 0x17, R3.reuse ;  /* 0x00000017ff097819 */ /* 0x100fe20000011603 */
[--C-:B------:R-:W-:Y:S01]  /*0820*/  IMAD.MOV.U32 R12, RZ, RZ, R0.reuse ;  /* 0x000000ffff0c7224 */ /* 0x100fe200078e0000 */
[----:B------:R-:W-:Y:S01]  /*0830*/  SHF.R.U32.HI R7, RZ, 0x17, R0 ;  /* 0x00000017ff077819 */ /* 0x000fe20000011600 */
[----:B------:R-:W-:Y:S01]  /*0840*/  IMAD.MOV.U32 R13, RZ, RZ, R3 ;  /* 0x000000ffff0d7224 */ /* 0x000fe200078e0003 */
[----:B------:R-:W-:Y:S02]  /*0850*/  LOP3.LUT R9, R9, 0xff, RZ, 0xc0, !PT ;  /* 0x000000ff09097812 */ /* 0x000fe400078ec0ff */
[----:B------:R-:W-:-:S03]  /*0860*/  LOP3.LUT R11, R7, 0xff, RZ, 0xc0, !PT ;  /* 0x000000ff070b7812 */ /* 0x000fc600078ec0ff */
[----:B------:R-:W-:Y:S02]  /*0870*/  VIADD R15, R9, 0xffffffff ;  /* 0xffffffff090f7836 */ /* 0x000fe40000000000 */
[----:B------:R-:W-:-:S03]  /*0880*/  VIADD R14, R11, 0xffffffff ;  /* 0xffffffff0b0e7836 */ /* 0x000fc60000000000 */
[----:B------:R-:W-:-:S04]  /*0890*/  ISETP.GT.U32.AND P0, PT, R15, 0xfd, PT ;  /* 0x000000fd0f00780c */ /* 0x000fc80003f04070 */
[----:B------:R-:W-:-:S13]  /*08a0*/  ISETP.GT.U32.OR P0, PT, R14, 0xfd, P0 ;  /* 0x000000fd0e00780c */ /* 0x000fda0000704470 */
[----:B------:R-:W-:Y:S01]  /*08b0*/  @!P0 IMAD.MOV.U32 R7, RZ, RZ, RZ ;  /* 0x000000ffff078224 */ /* 0x000fe200078e00ff */
[----:B------:R-:W-:Y:S06]  /*08c0*/  @!P0 BRA `(.L_x_13) ;  /* 0x00000000005c8947 */ /* 0x000fec0003800000 */
[----:B------:R-:W-:Y:S02]  /*08d0*/  FSETP.GTU.FTZ.AND P0, PT, |R0|, +INF , PT ;  /* 0x7f8000000000780b */ /* 0x000fe40003f1c200 */
[----:B------:R-:W-:-:S04]  /*08e0*/  FSETP.GTU.FTZ.AND P1, PT, |R3|, +INF , PT ;  /* 0x7f8000000300780b */ /* 0x000fc80003f3c200 */
[----:B------:R-:W-:-:S13]  /*08f0*/  PLOP3.LUT P0, PT, P0, P1, PT, 0xf8, 0x8f ;  /* 0x00000000008f781c */ /* 0x000fda0000703f70 */
[----:B------:R-:W-:Y:S05]  /*0900*/  @P0 BRA `(.L_x_14) ;  /* 0x0000000400440947 */ /* 0x000fea0003800000 */
[----:B------:R-:W-:-:S13]  /*0910*/  LOP3.LUT P0, RZ, R13, 0x7fffffff, R12, 0xc8, !PT ;  /* 0x7fffffff0dff7812 */ /* 0x000fda000780c80c */
[----:B------:R-:W-:Y:S05]  /*0920*/  @!P0 BRA `(.L_x_15) ;  /* 0x0000000400348947 */ /* 0x000fea0003800000 */
[C---:B------:R-:W-:Y:S02]  /*0930*/  FSETP.NEU.FTZ.AND P2, PT, |R0|.reuse, +INF , PT ;  /* 0x7f8000000000780b */ /* 0x040fe40003f5d200 */
[----:B------:R-:W-:Y:S02]  /*0940*/  FSETP.NEU.FTZ.AND P1, PT, |R3|, +INF , PT ;  /* 0x7f8000000300780b */ /* 0x000fe40003f3d200 */
[----:B------:R-:W-:-:S11]  /*0950*/  FSETP.NEU.FTZ.AND P0, PT, |R0|, +INF , PT ;  /* 0x7f8000000000780b */ /* 0x000fd60003f1d200 */
[----:B------:R-:W-:Y:S05]  /*0960*/  @!P1 BRA !P2, `(.L_x_15) ;  /* 0x0000000400249947 */ /* 0x000fea0005000000 */
[----:B------:R-:W-:-:S04]  /*0970*/  LOP3.LUT P2, RZ, R12, 0x7fffffff, RZ, 0xc0, !PT ;  /* 0x7fffffff0cff7812 */ /* 0x000fc8000784c0ff */
[----:B------:R-:W-:-:S13]  /*0980*/  PLOP3.LUT P1, PT, P1, P2, PT, 0x2f, 0xf2 ;  /* 0x0000000000f2781c */ /* 0x000fda0000f24577 */
[----:B------:R-:W-:Y:S05]  /*0990*/  @P1 BRA `(.L_x_16) ;  /* 0x0000000400101947 */ /* 0x000fea0003800000 */
[----:B------:R-:W-:-:S04]  /*09a0*/  LOP3.LUT P1, RZ, R13, 0x7fffffff, RZ, 0xc0, !PT ;  /* 0x7fffffff0dff7812 */ /* 0x000fc8000782c0ff */
[----:B------:R-:W-:-:S13]  /*09b0*/  PLOP3.LUT P0, PT, P0, P1, PT, 0x2f, 0xf2 ;  /* 0x0000000000f2781c */ /* 0x000fda0000702577 */
[----:B------:R-:W-:Y:S05]  /*09c0*/  @P0 BRA `(.L_x_17) ;  /* 0x0000000000f80947 */ /* 0x000fea0003800000 */
[----:B------:R-:W-:Y:S02]  /*09d0*/  ISETP.GE.AND P0, PT, R14, RZ, PT ;  /* 0x000000ff0e00720c */ /* 0x000fe40003f06270 */
[----:B------:R-:W-:-:S11]  /*09e0*/  ISETP.GE.AND P1, PT, R15, RZ, PT ;  /* 0x000000ff0f00720c */ /* 0x000fd60003f26270 */
[----:B------:R-:W-:Y:S02]  /*09f0*/  @P0 IMAD.MOV.U32 R7, RZ, RZ, RZ ;  /* 0x000000ffff070224 */ /* 0x000fe400078e00ff */
[----:B------:R-:W-:Y:S01]  /*0a00*/  @!P0 FFMA R12, R0, 1.84467440737095516160e+19, RZ ;  /* 0x5f800000000c8823 */ /* 0x000fe200000000ff */
[----:B------:R-:W-:Y:S02]  /*0a10*/  @!P0 IMAD.MOV.U32 R7, RZ, RZ, -0x40 ;  /* 0xffffffc0ff078424 */ /* 0x000fe400078e00ff */
[----:B------:R-:W-:Y:S02]  /*0a20*/  @!P1 FFMA R13, R3, 1.84467440737095516160e+19, RZ ;  /* 0x5f800000030d9823 */ /* 0x000fe400000000ff */
[----:B------:R-:W-:-:S07]  /*0a30*/  @!P1 VIADD R7, R7, 0x40 ;  /* 0x0000004007079836 */ /* 0x000fce0000000000 */
.L_x_13:
[----:B------:R-:W-:Y:S01]  /*0a40*/  LEA R0, R9, 0xc0800000, 0x17 ;  /* 0xc080000009007811 */ /* 0x000fe200078eb8ff */
[----:B------:R-:W-:-:S04]  /*0a50*/  VIADD R11, R11, 0xffffff81 ;  /* 0xffffff810b0b7836 */ /* 0x000fc80000000000 */
[----:B------:R-:W-:Y:S02]  /*0a60*/  IMAD.IADD R13, R13, 0x1, -R0 ;  /* 0x000000010d0d7824 */ /* 0x000fe400078e0a00 */
[----:B------:R-:W-:Y:S02]  /*0a70*/  IMAD R0, R11, -0x800000, R12 ;  /* 0xff8000000b007824 */ /* 0x000fe400078e020c */
[----:B------:R-:W0:Y:S01]  /*0a80*/  MUFU.RCP R3, R13 ;  /* 0x0000000d00037308 */ /* 0x000e220000001000 */
[----:B------:R-:W-:-:S04]  /*0a90*/  FADD.FTZ R15, -R13, -RZ ;  /* 0x800000ff0d0f7221 */ /* 0x000fc80000010100 */
[----:B0-----:R-:W-:-:S04]  /*0aa0*/  FFMA R14, R3, R15, 1 ;  /* 0x3f800000030e7423 */ /* 0x001fc8000000000f */
[----:B------:R-:W-:-:S04]  /*0ab0*/  FFMA R14, R3, R14, R3 ;  /* 0x0000000e030e7223 */ /* 0x000fc80000000003 */
[----:B------:R-:W-:-:S04]  /*0ac0*/  FFMA R3, R0, R14, RZ ;  /* 0x0000000e00037223 */ /* 0x000fc800000000ff */
[----:B------:R-:W-:-:S04]  /*0ad0*/  FFMA R12, R15, R3, R0 ;  /* 0x000000030f0c7223 */ /* 0x000fc80000000000 */
[----:B------:R-:W-:Y:S01]  /*0ae0*/  FFMA R17, R14, R12, R3 ;  /* 0x0000000c0e117223 */ /* 0x000fe20000000003 */
[----:B------:R-:W-:-:S03]  /*0af0*/  IADD3 R12, PT, PT, R11, 0x7f, -R9 ;  /* 0x0000007f0b0c7810 */ /* 0x000fc60007ffe809 */
[----:B------:R-:W-:Y:S02]  /*0b00*/  FFMA R16, R15, R17, R0 ;  /* 0x000000110f107223 */ /* 0x000fe40000000000 */
[----:B------:R-:W-:Y:S02]  /*0b10*/  IMAD.IADD R12, R12, 0x1, R7 ;  /* 0x000000010c0c7824 */ /* 0x000fe400078e0207 */
[----:B------:R-:W-:-:S05]  /*0b20*/  FFMA R0, R14, R16, R17 ;  /* 0x000000100e007223 */ /* 0x000fca0000000011 */
[----:B------:R-:W-:-:S04]  /*0b30*/  SHF.R.U32.HI R3, RZ, 0x17, R0 ;  /* 0x00000017ff037819 */ /* 0x000fc80000011600 */
[----:B------:R-:W-:-:S05]  /*0b40*/  LOP3.LUT R3, R3, 0xff, RZ, 0xc0, !PT ;  /* 0x000000ff03037812 */ /* 0x000fca00078ec0ff */
[----:B------:R-:W-:-:S04]  /*0b50*/  IMAD.IADD R9, R3, 0x1, R12 ;  /* 0x0000000103097824 */ /* 0x000fc800078e020c */
[----:B------:R-:W-:-:S05]  /*0b60*/  VIADD R3, R9, 0xffffffff ;  /* 0xffffffff09037836 */ /* 0x000fca0000000000 */
[----:B------:R-:W-:-:S13]  /*0b70*/  ISETP.GE.U32.AND P0, PT, R3, 0xfe, PT ;  /* 0x000000fe0300780c */ /* 0x000fda0003f06070 */
[----:B------:R-:W-:Y:S05]  /*0b80*/  @!P0 BRA `(.L_x_18) ;  /* 0x0000000000808947 */ /* 0x000fea0003800000 */
[----:B------:R-:W-:-:S13]  /*0b90*/  ISETP.GT.AND P0, PT, R9, 0xfe, PT ;  /* 0x000000fe0900780c */ /* 0x000fda0003f04270 */
[----:B------:R-:W-:Y:S05]  /*0ba0*/  @P0 BRA `(.L_x_19) ;  /* 0x00000000006c0947 */ /* 0x000fea0003800000 */
[----:B------:R-:W-:-:S13]  /*0bb0*/  ISETP.GE.AND P0, PT, R9, 0x1, PT ;  /* 0x000000010900780c */ /* 0x000fda0003f06270 */
[----:B------:R-:W-:Y:S05]  /*0bc0*/  @P0 BRA `(.L_x_20) ;  /* 0x0000000000980947 */ /* 0x000fea0003800000 */
[----:B------:R-:W-:Y:S02]  /*0bd0*/  ISETP.GE.AND P0, PT, R9, -0x18, PT ;  /* 0xffffffe80900780c */ /* 0x000fe40003f06270 */
[----:B------:R-:W-:-:S11]  /*0be0*/  LOP3.LUT R0, R0, 0x80000000, RZ, 0xc0, !PT ;  /* 0x8000000000007812 */ /* 0x000fd600078ec0ff */
[----:B------:R-:W-:Y:S05]  /*0bf0*/  @!P0 BRA `(.L_x_20) ;  /* 0x00000000008c8947 */ /* 0x000fea0003800000 */
[CCC-:B------:R-:W-:Y:S01]  /*0c00*/  FFMA.RZ R3, R14.reuse, R16.reuse, R17.reuse ;  /* 0x000000100e037223 */ /* 0x1c0fe2000000c011 */
[CCC-:B------:R-:W-:Y:S01]  /*0c10*/  FFMA.RM R12, R14.reuse, R16.reuse, R17.reuse ;  /* 0x000000100e0c7223 */ /* 0x1c0fe20000004011 */
[C---:B------:R-:W-:Y:S02]  /*0c20*/  ISETP.NE.AND P2, PT, R9.reuse, RZ, PT ;  /* 0x000000ff0900720c */ /* 0x040fe40003f45270 */
[----:B------:R-:W-:Y:S02]  /*0c30*/  ISETP.NE.AND P1, PT, R9, RZ, PT ;  /* 0x000000ff0900720c */ /* 0x000fe40003f25270 */
[----:B------:R-:W-:Y:S01]  /*0c40*/  LOP3.LUT R7, R3, 0x7fffff, RZ, 0xc0, !PT ;  /* 0x007fffff03077812 */ /* 0x000fe200078ec0ff */
[----:B------:R-:W-:Y:S01]  /*0c50*/  FFMA.RP R3, R14, R16, R17 ;  /* 0x000000100e037223 */ /* 0x000fe20000008011 */
[----:B------:R-:W-:Y:S02]  /*0c60*/  VIADD R14, R9, 0x20 ;  /* 0x00000020090e7836 */ /* 0x000fe40000000000 */
[----:B------:R-:W-:Y:S01]  /*0c70*/  LOP3.LUT R7, R7, 0x800000, RZ, 0xfc, !PT ;  /* 0x0080000007077812 */ /* 0x000fe200078efcff */
[----:B------:R-:W-:Y:S01]  /*0c80*/  IMAD.MOV R9, RZ, RZ, -R9 ;  /* 0x000000ffff097224 */ /* 0x000fe200078e0a09 */
[----:B------:R-:W-:-:S02]  /*0c90*/  FSETP.NEU.FTZ.AND P0, PT, R3, R12, PT ;  /* 0x0000000c0300720b */ /* 0x000fc40003f1d000 */
[----:B------:R-:W-:Y:S02]  /*0ca0*/  SHF.L.U32 R14, R7, R14, RZ ;  /* 0x0000000e070e7219 */ /* 0x000fe400000006ff */
[----:B------:R-:W-:Y:S02]  /*0cb0*/  SEL R12, R9, RZ, P2 ;  /* 0x000000ff090c7207 */ /* 0x000fe40001000000 */
[----:B------:R-:W-:Y:S02]  /*0cc0*/  ISETP.NE.AND P1, PT, R14, RZ, P1 ;  /* 0x000000ff0e00720c */ /* 0x000fe40000f25270 */
[----:B------:R-:W-:Y:S02]  /*0cd0*/  SHF.R.U32.HI R12, RZ, R12, R7 ;  /* 0x0000000cff0c7219 */ /* 0x000fe40000011607 */
[----:B------:R-:W-:Y:S02]  /*0ce0*/  PLOP3.LUT P0, PT, P0, P1, PT, 0xf8, 0x8f ;  /* 0x00000000008f781c */ /* 0x000fe40000703f70 */
[----:B------:R-:W-:-:S02]  /*0cf0*/  SHF.R.U32.HI R14, RZ, 0x1, R12 ;  /* 0x00000001ff0e7819 */ /* 0x000fc4000001160c */
[----:B------:R-:W-:-:S04]  /*0d00*/  SEL R3, RZ, 0x1, !P0 ;  /* 0x00000001ff037807 */ /* 0x000fc80004000000 */
[----:B------:R-:W-:-:S04]  /*0d10*/  LOP3.LUT R3, R3, 0x1, R14, 0xf8, !PT ;  /* 0x0000000103037812 */ /* 0x000fc800078ef80e */
[----:B------:R-:W-:-:S05]  /*0d20*/  LOP3.LUT R3, R3, R12, RZ, 0xc0, !PT ;  /* 0x0000000c03037212 */ /* 0x000fca00078ec0ff */
[----:B------:R-:W-:-:S05]  /*0d30*/  IMAD.IADD R3, R14, 0x1, R3 ;  /* 0x000000010e037824 */ /* 0x000fca00078e0203 */
[----:B------:R-:W-:Y:S01]  /*0d40*/  LOP3.LUT R0, R3, R0, RZ, 0xfc, !PT ;  /* 0x0000000003007212 */ /* 0x000fe200078efcff */
[----:B------:R-:W-:Y:S06]  /*0d50*/  BRA `(.L_x_20) ;  /* 0x0000000000347947 */ /* 0x000fec0003800000 */
.L_x_19:
[----:B------:R-:W-:-:S04]  /*0d60*/  LOP3.LUT R0, R0, 0x80000000, RZ, 0xc0, !PT ;  /* 0x8000000000007812 */ /* 0x000fc800078ec0ff */
[----:B------:R-:W-:Y:S01]  /*0d70*/  LOP3.LUT R0, R0, 0x7f800000, RZ, 0xfc, !PT ;  /* 0x7f80000000007812 */ /* 0x000fe200078efcff */
[----:B------:R-:W-:Y:S06]  /*0d80*/  BRA `(.L_x_20) ;  /* 0x0000000000287947 */ /* 0x000fec0003800000 */
.L_x_18:
[----:B------:R-:W-:Y:S01]  /*0d90*/  IMAD R0, R12, 0x800000, R0 ;  /* 0x008000000c007824 */ /* 0x000fe200078e0200 */
[----:B------:R-:W-:Y:S06]  /*0da0*/  BRA `(.L_x_20) ;  /* 0x0000000000207947 */ /* 0x000fec0003800000 */
.L_x_17:
[----:B------:R-:W-:-:S04]  /*0db0*/  LOP3.LUT R0, R13, 0x80000000, R12, 0x48, !PT ;  /* 0x800000000d007812 */ /* 0x000fc800078e480c */
[----:B------:R-:W-:Y:S01]  /*0dc0*/  LOP3.LUT R0, R0, 0x7f800000, RZ, 0xfc, !PT ;  /* 0x7f80000000007812 */ /* 0x000fe200078efcff */
[----:B------:R-:W-:Y:S06]  /*0dd0*/  BRA `(.L_x_20) ;  /* 0x0000000000147947 */ /* 0x000fec0003800000 */
.L_x_16:
[----:B------:R-:W-:Y:S01]  /*0de0*/  LOP3.LUT R0, R13, 0x80000000, R12, 0x48, !PT ;  /* 0x800000000d007812 */ /* 0x000fe200078e480c */
[----:B------:R-:W-:Y:S06]  /*0df0*/  BRA `(.L_x_20) ;  /* 0x00000000000c7947 */ /* 0x000fec0003800000 */
.L_x_15:
[----:B------:R-:W0:Y:S01]  /*0e00*/  MUFU.RSQ R0, -QNAN ;  /* 0xffc0000000007908 */ /* 0x000e220000001400 */
[----:B------:R-:W-:Y:S05]  /*0e10*/  BRA `(.L_x_20) ;  /* 0x0000000000047947 */ /* 0x000fea0003800000 */
.L_x_14:
[----:B------:R-:W-:-:S07]  /*0e20*/  FADD.FTZ R0, R0, R3 ;  /* 0x0000000300007221 */ /* 0x000fce0000010000 */
.L_x_20:
[----:B------:R-:W-:-:S04]  /*0e30*/  IMAD.MOV.U32 R11, RZ, RZ, 0x0 ;  /* 0x00000000ff0b7424 */ /* 0x000fc800078e00ff */
[----:B0-----:R-:W-:Y:S05]  /*0e40*/  RET.REL.NODEC R10 `(_Z15skewness_kernelPfiS_S_S_) ;  /* 0xfffffff00a6c7950 */ /* 0x001fea0003c3ffff */
.L_x_21:
[----:B------:R-:W-:-:S00]  /*0e50*/  BRA `(.L_x_21) ;  /* 0xfffffffc00fc7947 */ /* 0x000fc0000383ffff */
[----:B------:R-:W-:-:S00]  /*0e60*/  NOP ;  /* 0x0000000000007918 */ /* 0x000fc00000000000 */
        /* <DEDUP_REMOVED lines=9> */
.L_x_22:


//--------------------- .nv.shared._Z15skewness_kernelPfiS_S_S_ --------------------------
	.section	.nv.shared._Z15skewness_kernelPfiS_S_S_,"aw",@nobits
	.sectionflags	@""
	.align	16
	.zero		1024


//--------------------- .nv.shared.reserved.0     --------------------------
	.section	.nv.shared.reserved.0,"aw",@nobits
	.weak		__nv_reservedSMEM_offset_0_alias
	.size		__nv_reservedSMEM_offset_0_alias, 0, 64
	.other		__nv_reservedSMEM_offset_0_alias,@"STO_CUDA_RESERVED_SHARED STV_DEFAULT"
__nv_reservedSMEM_offset_0_alias:
	.zero		0
	.zero		64


//--------------------- .nv.constant0._Z15skewness_kernelPfiS_S_S_ --------------------------
	.section	.nv.constant0._Z15skewness_kernelPfiS_S_S_,"a",@progbits
	.sectionflags	@""
	.align	4
.nv.constant0._Z15skewness_kernelPfiS_S_S_:
	.zero		936


//--------------------- SYMBOLS --------------------------

	.type		.nv.reservedSmem.offset0,@object
	.size		.nv.reservedSmem.offset0,0x4
	.type		.nv.reservedSmem.cap,@object
	.size		.nv.reservedSmem.cap,0x4
